//
// Generated by NVIDIA NVVM Compiler
//
// Compiler Build ID: CL-36424714
// Cuda compilation tools, release 13.0, V13.0.88
// Based on NVVM 20.0.0
//

.version 9.0
.target sm_100
.address_size 64

	// .globl	_Z10gpu_kerneliiiPi
.extern .func __assertfail
(
	.param .b64 __assertfail_param_0,
	.param .b64 __assertfail_param_1,
	.param .b32 __assertfail_param_2,
	.param .b64 __assertfail_param_3,
	.param .b64 __assertfail_param_4
)
;
.global .align 1 .b8 __unnamed_1[38] = {118, 111, 105, 100, 32, 103, 112, 117, 95, 107, 101, 114, 110, 101, 108, 40, 105, 110, 116, 44, 32, 105, 110, 116, 44, 32, 105, 110, 116, 44, 32, 105, 110, 116, 32, 42, 41};
.global .align 1 .b8 $str[15] = {100, 97, 116, 97, 91, 105, 100, 120, 93, 32, 61, 61, 32, 48};
.global .align 1 .b8 $str$1[27] = {47, 116, 109, 112, 47, 115, 97, 115, 115, 95, 99, 117, 95, 106, 112, 110, 56, 101, 51, 112, 102, 47, 107, 46, 99, 117};

.visible .entry _Z10gpu_kerneliiiPi(
	.param .u32 _Z10gpu_kerneliiiPi_param_0,
	.param .u32 _Z10gpu_kerneliiiPi_param_1,
	.param .u32 _Z10gpu_kerneliiiPi_param_2,
	.param .u64 .ptr .align 1 _Z10gpu_kerneliiiPi_param_3
)
{
	.reg .pred 	%p<5>;
	.reg .b32 	%r<19>;
	.reg .b64 	%rd<11>;

	ld.param.u32 	%r5, [_Z10gpu_kerneliiiPi_param_0];
	ld.param.u32 	%r6, [_Z10gpu_kerneliiiPi_param_1];
	ld.param.u32 	%r7, [_Z10gpu_kerneliiiPi_param_2];
	ld.param.u64 	%rd2, [_Z10gpu_kerneliiiPi_param_3];
	mov.u32 	%r8, %ctaid.z;
	mov.u32 	%r9, %ntid.z;
	mov.u32 	%r10, %tid.z;
	mad.lo.s32 	%r1, %r8, %r9, %r10;
	setp.ge.s32 	%p1, %r1, %r7;
	@%p1 bra 	$L__BB0_6;
	mov.u32 	%r11, %ctaid.y;
	mov.u32 	%r12, %ntid.y;
	mov.u32 	%r13, %tid.y;
	mad.lo.s32 	%r2, %r11, %r12, %r13;
	setp.ge.s32 	%p2, %r2, %r6;
	@%p2 bra 	$L__BB0_6;
	mov.u32 	%r14, %ctaid.x;
	mov.u32 	%r15, %ntid.x;
	mov.u32 	%r16, %tid.x;
	mad.lo.s32 	%r3, %r14, %r15, %r16;
	setp.ge.s32 	%p3, %r3, %r5;
	@%p3 bra 	$L__BB0_6;
	mad.lo.s32 	%r17, %r6, %r1, %r2;
	mad.lo.s32 	%r4, %r17, %r5, %r3;
	cvta.to.global.u64 	%rd3, %rd2;
	mul.wide.s32 	%rd4, %r4, 4;
	add.s64 	%rd1, %rd3, %rd4;
	ld.global.u32 	%r18, [%rd1];
	setp.eq.s32 	%p4, %r18, 0;
	@%p4 bra 	$L__BB0_5;
	mov.u64 	%rd5, $str;
	cvta.global.u64 	%rd6, %rd5;
	mov.u64 	%rd7, $str$1;
	cvta.global.u64 	%rd8, %rd7;
	mov.u64 	%rd9, __unnamed_1;
	cvta.global.u64 	%rd10, %rd9;
	{ // callseq 0, 0
	.param .b64 param0;
	st.param.b64 	[param0], %rd6;
	.param .b64 param1;
	st.param.b64 	[param1], %rd8;
	.param .b32 param2;
	st.param.b32 	[param2], 21;
	.param .b64 param3;
	st.param.b64 	[param3], %rd10;
	.param .b64 param4;
	st.param.b64 	[param4], 1;
	call.uni 
	__assertfail, 
	(
	param0, 
	param1, 
	param2, 
	param3, 
	param4
	);
	} // callseq 0
$L__BB0_5:
	st.global.u32 	[%rd1], %r4;
$L__BB0_6:
	ret;

}


// ===== COMPILED SASS (sm_100) =====

	.target	sm_100

	.elftype	@"ET_EXEC"


//--------------------- .note.nv.tkinfo           --------------------------
	.section	.note.nv.tkinfo,"",@"SHT_NOTE"
	.sectionflags	@"SHF_NOTE_NV_TKINFO"
	.tkinfo
        /*0018*/ 	.word	0x00000002
        /*0030*/ 	.string	""
        /*0030*/ 	.string	"ptxas"
        /*0030*/ 	.string	"Cuda compilation tools, release 13.0, V13.0.88"
        /*0030*/ 	.string	"Build cuda_13.0.r13.0/compiler.36424714_0"
        /*0030*/ 	.string	"-arch sm_100 -m 64 "



//--------------------- .note.nv.cuinfo           --------------------------
	.section	.note.nv.cuinfo,"",@"SHT_NOTE"
	.sectionflags	@"SHF_NOTE_NV_CUINFO"
        /*0018*/ 	.short	0x0002
        /*001a*/ 	.short	0x0064
        /*001c*/ 	.short	0x0082
	.zero		2


//--------------------- .nv.info                  --------------------------
	.section	.nv.info,"",@"SHT_CUDA_INFO"
	.align	4


	//----- nvinfo : EIATTR_REGCOUNT
	.align		4
        /*0000*/ 	.byte	0x04, 0x2f
        /*0002*/ 	.short	(.L_4 - .L_3)
	.align		4
.L_3:
        /*0004*/ 	.word	index@(_Z10gpu_kerneliiiPi)
        /*0008*/ 	.word	0x00000018


	//----- nvinfo : EIATTR_FRAME_SIZE
	.align		4
.L_4:
        /*000c*/ 	.byte	0x04, 0x11
        /*000e*/ 	.short	(.L_6 - .L_5)
	.align		4
.L_5:
        /*0010*/ 	.word	index@(_Z10gpu_kerneliiiPi)
        /*0014*/ 	.word	0x00000000


	//----- nvinfo : EIATTR_MIN_STACK_SIZE
	.align		4
.L_6:
        /*0018*/ 	.byte	0x04, 0x12
        /*001a*/ 	.short	(.L_8 - .L_7)
	.align		4
.L_7:
        /*001c*/ 	.word	index@(_Z10gpu_kerneliiiPi)
        /*0020*/ 	.word	0x00000000
.L_8:


//--------------------- .nv.compat                --------------------------
	.section	.nv.compat,"",@"SHT_CUDA_COMPAT_INFO"
	.align	4
        /*0000*/ 	.byte	0x02, 0x09, 0x00, 0x00, 0x02, 0x02, 0x01, 0x00, 0x02, 0x05, 0x05, 0x00, 0x03, 0x07, 0x01, 0x01
        /*0010*/ 	.byte	0x02, 0x03, 0x00, 0x00, 0x02, 0x06, 0x01, 0x00, 0x04, 0x0b, 0x08, 0x00, 0x09, 0x00, 0x00, 0x00
        /*0020*/ 	.byte	0x00, 0x00, 0x00, 0x00


//--------------------- .nv.info._Z10gpu_kerneliiiPi --------------------------
	.section	.nv.info._Z10gpu_kerneliiiPi,"",@"SHT_CUDA_INFO"
	.sectionflags	@""
	.align	4


	//----- nvinfo : EIATTR_CUDA_API_VERSION
	.align		4
        /*0000*/ 	.byte	0x04, 0x37
        /*0002*/ 	.short	(.L_10 - .L_9)
.L_9:
        /*0004*/ 	.word	0x00000082


	//----- nvinfo : EIATTR_KPARAM_INFO
	.align		4
.L_10:
        /*0008*/ 	.byte	0x04, 0x17
        /*000a*/ 	.short	(.L_12 - .L_11)
.L_11:
        /*000c*/ 	.word	0x00000000
        /*0010*/ 	.short	0x0003
        /*0012*/ 	.short	0x0010
        /*0014*/ 	.byte	0x00, 0xf5, 0x21, 0x00


	//----- nvinfo : EIATTR_KPARAM_INFO
	.align		4
.L_12:
        /*0018*/ 	.byte	0x04, 0x17
        /*001a*/ 	.short	(.L_14 - .L_13)
.L_13:
        /*001c*/ 	.word	0x00000000
        /*0020*/ 	.short	0x0002
        /*0022*/ 	.short	0x0008
        /*0024*/ 	.byte	0x00, 0xf0, 0x11, 0x00


	//----- nvinfo : EIATTR_KPARAM_INFO
	.align		4
.L_14:
        /*0028*/ 	.byte	0x04, 0x17
        /*002a*/ 	.short	(.L_16 - .L_15)
.L_15:
        /*002c*/ 	.word	0x00000000
        /*0030*/ 	.short	0x0001
        /*0032*/ 	.short	0x0004
        /*0034*/ 	.byte	0x00, 0xf0, 0x11, 0x00


	//----- nvinfo : EIATTR_KPARAM_INFO
	.align		4
.L_16:
        /*0038*/ 	.byte	0x04, 0x17
        /*003a*/ 	.short	(.L_18 - .L_17)
.L_17:
        /*003c*/ 	.word	0x00000000
        /*0040*/ 	.short	0x0000
        /*0042*/ 	.short	0x0000
        /*0044*/ 	.byte	0x00, 0xf0, 0x11, 0x00


	//----- nvinfo : EIATTR_SPARSE_MMA_MASK
	.align		4
.L_18:
        /*0048*/ 	.byte	0x03, 0x50
        /*004a*/ 	.short	0x0000


	//----- nvinfo : EIATTR_MAXREG_COUNT
	.align		4
        /*004c*/ 	.byte	0x03, 0x1b
        /*004e*/ 	.short	0x00ff


	//----- nvinfo : EIATTR_EXTERNS
	.align		4
        /*0050*/ 	.byte	0x04, 0x0f
        /*0052*/ 	.short	(.L_20 - .L_19)


	//   ....[0]....
	.align		4
.L_19:
        /*0054*/ 	.word	index@(__assertfail)


	//----- nvinfo : EIATTR_MERCURY_ISA_VERSION
	.align		4
.L_20:
        /*0058*/ 	.byte	0x03, 0x5f
        /*005a*/ 	.short	0x0101


	//----- nvinfo : EIATTR_VRC_CTA_INIT_COUNT
	.align		4
        /*005c*/ 	.byte	0x02, 0x4a
	.zero		1
	.zero		1


	//----- nvinfo : EIATTR_SYSCALL_OFFSETS
	.align		4
        /*0060*/ 	.byte	0x04, 0x46
        /*0062*/ 	.short	(.L_22 - .L_21)


	//   ....[0]....
.L_21:
        /*0064*/ 	.word	0x000002e0


	//----- nvinfo : EIATTR_EXIT_INSTR_OFFSETS
	.align		4
.L_22:
        /*0068*/ 	.byte	0x04, 0x1c
        /*006a*/ 	.short	(.L_24 - .L_23)


	//   ....[0]....
.L_23:
        /*006c*/ 	.word	0x00000070


	//   ....[1]....
        /*0070*/ 	.word	0x000000e0


	//   ....[2]....
        /*0074*/ 	.word	0x00000150


	//   ....[3]....
        /*0078*/ 	.word	0x00000310


	//----- nvinfo : EIATTR_CRS_STACK_SIZE
	.align		4
.L_24:
        /*007c*/ 	.byte	0x04, 0x1e
        /*007e*/ 	.short	(.L_26 - .L_25)
.L_25:
        /*0080*/ 	.word	0x00000000


	//----- nvinfo : EIATTR_CBANK_PARAM_SIZE
	.align		4
.L_26:
        /*0084*/ 	.byte	0x03, 0x19
        /*0086*/ 	.short	0x0018


	//----- nvinfo : EIATTR_PARAM_CBANK
	.align		4
        /*0088*/ 	.byte	0x04, 0x0a
        /*008a*/ 	.short	(.L_28 - .L_27)
	.align		4
.L_27:
        /*008c*/ 	.word	index@(.nv.constant0._Z10gpu_kerneliiiPi)
        /*0090*/ 	.short	0x0380
        /*0092*/ 	.short	0x0018


	//----- nvinfo : EIATTR_SW_WAR
	.align		4
.L_28:
        /*0094*/ 	.byte	0x04, 0x36
        /*0096*/ 	.short	(.L_30 - .L_29)
.L_29:
        /*0098*/ 	.word	0x00000008
.L_30:


//--------------------- .nv.callgraph             --------------------------
	.section	.nv.callgraph,"",@"SHT_CUDA_CALLGRAPH"
	.align	4
	.sectionentsize	8
	.align		4
        /*0000*/ 	.word	0x00000000
	.align		4
        /*0004*/ 	.word	0xffffffff
	.align		4
        /*0008*/ 	.word	index@(_Z10gpu_kerneliiiPi)
	.align		4
        /*000c*/ 	.word	index@(__assertfail)
	.align		4
        /*0010*/ 	.word	0x00000000
	.align		4
        /*0014*/ 	.word	0xfffffffe
	.align		4
        /*0018*/ 	.word	0x00000000
	.align		4
        /*001c*/ 	.word	0xfffffffd
	.align		4
        /*0020*/ 	.word	0x00000000
	.align		4
        /*0024*/ 	.word	0xfffffffc


//--------------------- .nv.constant4             --------------------------
	.section	.nv.constant4,"a",@progbits
	.align	8
	.align		8
.nv.constant4:
        /*0000*/ 	.dword	__assertfail
	.align		8
        /*0008*/ 	.dword	__unnamed_1
	.align		8
        /*0010*/ 	.dword	$str
	.align		8
        /*0018*/ 	.dword	$str$1


//--------------------- .text._Z10gpu_kerneliiiPi --------------------------
	.section	.text._Z10gpu_kerneliiiPi,"ax",@progbits
	.align	128
        .global         _Z10gpu_kerneliiiPi
        .type           _Z10gpu_kerneliiiPi,@function
        .size           _Z10gpu_kerneliiiPi,(.L_x_3 - _Z10gpu_kerneliiiPi)
        .other          _Z10gpu_kerneliiiPi,@"STO_CUDA_ENTRY STV_DEFAULT"
_Z10gpu_kerneliiiPi:
.text._Z10gpu_kerneliiiPi:
[----:B------:R-:W0:Y:S01]  /*0000*/  LDC R1, c[0x0][0x37c] ;  /* 0x0000df00ff017b82 */ /* 0x000e220000000800 */
[----:B------:R-:W1:Y:S07]  /*0010*/  S2R R3, SR_TID.Z ;  /* 0x0000000000037919 */ /* 0x000e6e0000002300 */
[----:B------:R-:W1:Y:S01]  /*0020*/  S2UR UR4, SR_CTAID.Z ;  /* 0x00000000000479c3 */ /* 0x000e620000002700 */
[----:B------:R-:W2:Y:S07]  /*0030*/  LDCU UR5, c[0x0][0x388] ;  /* 0x00007100ff0577ac */ /* 0x000eae0008000800 */
[----:B------:R-:W1:Y:S02]  /*0040*/  LDC R0, c[0x0][0x368] ;  /* 0x0000da00ff007b82 */ /* 0x000e640000000800 */
[----:B-1----:R-:W-:-:S05]  /*0050*/  IMAD R0, R0, UR4, R3 ;  /* 0x0000000400007c24 */ /* 0x002fca000f8e0203 */
[----:B--2---:R-:W-:-:S13]  /*0060*/  ISETP.GE.AND P0, PT, R0, UR5, PT ;  /* 0x0000000500007c0c */ /* 0x004fda000bf06270 */
[----:B0-----:R-:W-:Y:S05]  /*0070*/  @P0 EXIT ;  /* 0x000000000000094d */ /* 0x001fea0003800000 */
[----:B------:R-:W0:Y:S01]  /*0080*/  S2R R2, SR_TID.Y ;  /* 0x0000000000027919 */ /* 0x000e220000002200 */
[----:B------:R-:W0:Y:S01]  /*0090*/  S2UR UR4, SR_CTAID.Y ;  /* 0x00000000000479c3 */ /* 0x000e220000002600 */
[----:B------:R-:W1:Y:S07]  /*00a0*/  LDCU UR5, c[0x0][0x384] ;  /* 0x00007080ff0577ac */ /* 0x000e6e0008000800 */
[----:B------:R-:W0:Y:S02]  /*00b0*/  LDC R3, c[0x0][0x364] ;  /* 0x0000d900ff037b82 */ /* 0x000e240000000800 */
[----:B0-----:R-:W-:-:S05]  /*00c0*/  IMAD R3, R3, UR4, R2 ;  /* 0x0000000403037c24 */ /* 0x001fca000f8e0202 */
[----:B-1----:R-:W-:-:S13]  /*00d0*/  ISETP.GE.AND P0, PT, R3, UR5, PT ;  /* 0x0000000503007c0c */ /* 0x002fda000bf06270 */
[----:B------:R-:W-:Y:S05]  /*00e0*/  @P0 EXIT ;  /* 0x000000000000094d */ /* 0x000fea0003800000 */
[----:B------:R-:W0:Y:S01]  /*00f0*/  S2R R5, SR_TID.X ;  /* 0x0000000000057919 */ /* 0x000e220000002100 */
[----:B------:R-:W0:Y:S01]  /*0100*/  S2UR UR4, SR_CTAID.X ;  /* 0x00000000000479c3 */ /* 0x000e220000002500 */
[----:B------:R-:W1:Y:S07]  /*0110*/  LDCU UR6, c[0x0][0x380] ;  /* 0x00007000ff0677ac */ /* 0x000e6e0008000800 */
[----:B------:R-:W0:Y:S02]  /*0120*/  LDC R2, c[0x0][0x360] ;  /* 0x0000d800ff027b82 */ /* 0x000e240000000800 */
[----:B0-----:R-:W-:-:S05]  /*0130*/  IMAD R2, R2, UR4, R5 ;  /* 0x0000000402027c24 */ /* 0x001fca000f8e0205 */
[----:B-1----:R-:W-:-:S13]  /*0140*/  ISETP.GE.AND P0, PT, R2, UR6, PT ;  /* 0x0000000602007c0c */ /* 0x002fda000bf06270 */
[----:B------:R-:W-:Y:S05]  /*0150*/  @P0 EXIT ;  /* 0x000000000000094d */ /* 0x000fea0003800000 */
[----:B------:R-:W0:Y:S01]  /*0160*/  LDC.64 R16, c[0x0][0x390] ;  /* 0x0000e400ff107b82 */ /* 0x000e220000000a00 */
[----:B------:R-:W1:Y:S01]  /*0170*/  LDCU.64 UR36, c[0x0][0x358] ;  /* 0x00006b00ff2477ac */ /* 0x000e620008000a00 */
[----:B------:R-:W-:-:S04]  /*0180*/  IMAD R3, R0, UR5, R3 ;  /* 0x0000000500037c24 */ /* 0x000fc8000f8e0203 */
[----:B------:R-:W-:-:S04]  /*0190*/  IMAD R19, R3, UR6, R2 ;  /* 0x0000000603137c24 */ /* 0x000fc8000f8e0202 */
[----:B0-----:R-:W-:-:S05]  /*01a0*/  IMAD.WIDE R16, R19, 0x4, R16 ;  /* 0x0000000413107825 */ /* 0x001fca00078e0210 */
[----:B-1----:R-:W2:Y:S01]  /*01b0*/  LDG.E R0, desc[UR36][R16.64] ;  /* 0x0000002410007981 */ /* 0x002ea2000c1e1900 */
[----:B------:R-:W-:Y:S01]  /*01c0*/  BSSY.RECONVERGENT B6, `(.L_x_0) ;  /* 0x0000013000067945 */ /* 0x000fe20003800200 */
[----:B--2---:R-:W-:-:S13]  /*01d0*/  ISETP.NE.AND P0, PT, R0, RZ, PT ;  /* 0x000000ff0000720c */ /* 0x004fda0003f05270 */
[----:B------:R-:W-:Y:S05]  /*01e0*/  @!P0 BRA `(.L_x_1) ;  /* 0x0000000000408947 */ /* 0x000fea0003800000 */
[----:B------:R-:W-:Y:S01]  /*01f0*/  MOV R2, 0x0 ;  /* 0x0000000000027802 */ /* 0x000fe20000000f00 */
[----:B------:R-:W0:Y:S01]  /*0200*/  LDCU.64 UR4, c[0x4][0x10] ;  /* 0x01000200ff0477ac */ /* 0x000e220008000a00 */
[----:B------:R-:W-:Y:S02]  /*0210*/  HFMA2 R12, -RZ, RZ, 0, 5.9604644775390625e-08 ;  /* 0x00000001ff0c7431 */ /* 0x000fe400000001ff */
[----:B------:R-:W-:Y:S01]  /*0220*/  IMAD.MOV.U32 R8, RZ, RZ, 0x15 ;  /* 0x00000015ff087424 */ /* 0x000fe200078e00ff */
[----:B------:R-:W1:Y:S01]  /*0230*/  LDCU.64 UR6, c[0x4][0x18] ;  /* 0x01000300ff0677ac */ /* 0x000e620008000a00 */
[----:B------:R-:W2:Y:S01]  /*0240*/  LDC.64 R2, c[0x4][R2] ;  /* 0x0100000002027b82 */ /* 0x000ea20000000a00 */
[----:B------:R-:W-:Y:S01]  /*0250*/  IMAD.MOV.U32 R13, RZ, RZ, RZ ;  /* 0x000000ffff0d7224 */ /* 0x000fe200078e00ff */
[----:B------:R-:W3:Y:S01]  /*0260*/  LDCU.64 UR8, c[0x4][0x8] ;  /* 0x01000100ff0877ac */ /* 0x000ee20008000a00 */
[----:B0-----:R-:W-:Y:S02]  /*0270*/  MOV R4, UR4 ;  /* 0x0000000400047c02 */ /* 0x001fe40008000f00 */
[----:B------:R-:W-:Y:S01]  /*0280*/  MOV R5, UR5 ;  /* 0x0000000500057c02 */ /* 0x000fe20008000f00 */
[----:B-1----:R-:W-:Y:S01]  /*0290*/  IMAD.U32 R6, RZ, RZ, UR6 ;  /* 0x00000006ff067e24 */ /* 0x002fe2000f8e00ff */
[----:B------:R-:W-:Y:S01]  /*02a0*/  MOV R7, UR7 ;  /* 0x0000000700077c02 */ /* 0x000fe20008000f00 */
[----:B---3--:R-:W-:Y:S01]  /*02b0*/  IMAD.U32 R10, RZ, RZ, UR8 ;  /* 0x00000008ff0a7e24 */ /* 0x008fe2000f8e00ff */
[----:B------:R-:W-:-:S07]  /*02c0*/  MOV R11, UR9 ;  /* 0x00000009000b7c02 */ /* 0x000fce0008000f00 */
[----:B------:R-:W-:-:S07]  /*02d0*/  LEPC R20, `(.L_x_1) ;  /* 0x000000001014794e */ /* 0x000fce0000000000 */
[----:B--2---:R-:W-:Y:S05]  /*02e0*/  CALL.ABS.NOINC R2 ;  /* 0x0000000002007343 */ /* 0x004fea0003c00000 */
.L_x_1:
[----:B------:R-:W-:Y:S05]  /*02f0*/  BSYNC.RECONVERGENT B6 ;  /* 0x0000000000067941 */ /* 0x000fea0003800200 */
.L_x_0:
[----:B------:R-:W-:Y:S01]  /*0300*/  STG.E desc[UR36][R16.64], R19 ;  /* 0x0000001310007986 */ /* 0x000fe2000c101924 */
[----:B------:R-:W-:Y:S05]  /*0310*/  EXIT ;  /* 0x000000000000794d */ /* 0x000fea0003800000 */
.L_x_2:
[----:B------:R-:W-:-:S00]  /*0320*/  BRA `(.L_x_2) ;  /* 0xfffffffc00fc7947 */ /* 0x000fc0000383ffff */
[----:B------:R-:W-:-:S00]  /*0330*/  NOP ;  /* 0x0000000000007918 */ /* 0x000fc00000000000 */
        /* <DEDUP_REMOVED lines=12> */
.L_x_3:


//--------------------- .nv.global.init           --------------------------
	.section	.nv.global.init,"aw",@progbits
.nv.global.init:
	.type		$str,@object
	.size		$str,($str$1 - $str)
$str:
        /*0000*/ 	.byte	0x64, 0x61, 0x74, 0x61, 0x5b, 0x69, 0x64, 0x78, 0x5d, 0x20, 0x3d, 0x3d, 0x20, 0x30, 0x00
	.type		$str$1,@object
	.size		$str$1,(__unnamed_1 - $str$1)
$str$1:
        /*000f*/ 	.byte	0x2f, 0x74, 0x6d, 0x70, 0x2f, 0x73, 0x61, 0x73, 0x73, 0x5f, 0x63, 0x75, 0x5f, 0x6a, 0x70, 0x6e
        /*001f*/ 	.byte	0x38, 0x65, 0x33, 0x70, 0x66, 0x2f, 0x6b, 0x2e, 0x63, 0x75, 0x00
	.type		__unnamed_1,@object
	.size		__unnamed_1,(.L_0 - __unnamed_1)
__unnamed_1:
        /*002a*/ 	.byte	0x76, 0x6f, 0x69, 0x64, 0x20, 0x67, 0x70, 0x75, 0x5f, 0x6b, 0x65, 0x72, 0x6e, 0x65, 0x6c, 0x28
        /*003a*/ 	.byte	0x69, 0x6e, 0x74, 0x2c, 0x20, 0x69, 0x6e, 0x74, 0x2c, 0x20, 0x69, 0x6e, 0x74, 0x2c, 0x20, 0x69
        /*004a*/ 	.byte	0x6e, 0x74, 0x20, 0x2a, 0x29, 0x00
.L_0:


//--------------------- .nv.shared.reserved.0     --------------------------
	.section	.nv.shared.reserved.0,"aw",@nobits
	.weak		__nv_reservedSMEM_offset_0_alias
	.size		__nv_reservedSMEM_offset_0_alias, 0, 64
	.other		__nv_reservedSMEM_offset_0_alias,@"STO_CUDA_RESERVED_SHARED STV_DEFAULT"
__nv_reservedSMEM_offset_0_alias:
	.zero		0
	.zero		64


//--------------------- .nv.constant0._Z10gpu_kerneliiiPi --------------------------
	.section	.nv.constant0._Z10gpu_kerneliiiPi,"a",@progbits
	.sectionflags	@""
	.align	4
.nv.constant0._Z10gpu_kerneliiiPi:
	.zero		920


//--------------------- SYMBOLS --------------------------

	.type		.nv.reservedSmem.offset0,@object
	.size		.nv.reservedSmem.offset0,0x4
	.type		__assertfail,@function
